//
// Generated by NVIDIA NVVM Compiler
//
// Compiler Build ID: CL-36424714
// Cuda compilation tools, release 13.0, V13.0.88
// Based on NVVM 20.0.0
//

.version 9.0
.target sm_100
.address_size 64

	// .globl	_Z4reluPfS_i

.visible .entry _Z4reluPfS_i(
	.param .u64 .ptr .align 1 _Z4reluPfS_i_param_0,
	.param .u64 .ptr .align 1 _Z4reluPfS_i_param_1,
	.param .u32 _Z4reluPfS_i_param_2
)
{
	.reg .pred 	%p<2>;
	.reg .b32 	%r<6>;
	.reg .b32 	%f<3>;
	.reg .b64 	%rd<8>;

	ld.param.u64 	%rd1, [_Z4reluPfS_i_param_0];
	ld.param.u64 	%rd2, [_Z4reluPfS_i_param_1];
	ld.param.u32 	%r2, [_Z4reluPfS_i_param_2];
	mov.u32 	%r3, %ntid.x;
	mov.u32 	%r4, %ctaid.x;
	mov.u32 	%r5, %tid.x;
	mad.lo.s32 	%r1, %r3, %r4, %r5;
	setp.ge.s32 	%p1, %r1, %r2;
	@%p1 bra 	$L__BB0_2;
	cvta.to.global.u64 	%rd3, %rd1;
	cvta.to.global.u64 	%rd4, %rd2;
	mul.wide.s32 	%rd5, %r1, 4;
	add.s64 	%rd6, %rd3, %rd5;
	ld.global.f32 	%f1, [%rd6];
	max.f32 	%f2, %f1, 0f00000000;
	add.s64 	%rd7, %rd4, %rd5;
	st.global.f32 	[%rd7], %f2;
$L__BB0_2:
	ret;

}
	// .globl	_Z7relu_v2PfS_i
.visible .entry _Z7relu_v2PfS_i(
	.param .u64 .ptr .align 1 _Z7relu_v2PfS_i_param_0,
	.param .u64 .ptr .align 1 _Z7relu_v2PfS_i_param_1,
	.param .u32 _Z7relu_v2PfS_i_param_2
)
{
	.reg .pred 	%p<2>;
	.reg .b32 	%r<7>;
	.reg .b32 	%f<9>;
	.reg .b64 	%rd<8>;

	ld.param.u64 	%rd1, [_Z7relu_v2PfS_i_param_0];
	ld.param.u64 	%rd2, [_Z7relu_v2PfS_i_param_1];
	ld.param.u32 	%r2, [_Z7relu_v2PfS_i_param_2];
	mov.u32 	%r3, %ntid.x;
	mov.u32 	%r4, %ctaid.x;
	mov.u32 	%r5, %tid.x;
	mad.lo.s32 	%r6, %r3, %r4, %r5;
	shl.b32 	%r1, %r6, 2;
	setp.ge.s32 	%p1, %r1, %r2;
	@%p1 bra 	$L__BB1_2;
	cvta.to.global.u64 	%rd3, %rd1;
	cvta.to.global.u64 	%rd4, %rd2;
	mul.wide.s32 	%rd5, %r1, 4;
	add.s64 	%rd6, %rd3, %rd5;
	ld.global.v4.f32 	{%f1, %f2, %f3, %f4}, [%rd6];
	max.f32 	%f5, %f1, 0f00000000;
	max.f32 	%f6, %f2, 0f00000000;
	max.f32 	%f7, %f3, 0f00000000;
	max.f32 	%f8, %f4, 0f00000000;
	add.s64 	%rd7, %rd4, %rd5;
	st.global.v4.f32 	[%rd7], {%f5, %f6, %f7, %f8};
$L__BB1_2:
	ret;

}


// ===== COMPILED SASS (sm_100) =====

	.target	sm_100

	.elftype	@"ET_EXEC"


//--------------------- .note.nv.tkinfo           --------------------------
	.section	.note.nv.tkinfo,"",@"SHT_NOTE"
	.sectionflags	@"SHF_NOTE_NV_TKINFO"
	.tkinfo
        /*0018*/ 	.word	0x00000002
        /*0030*/ 	.string	""
        /*0030*/ 	.string	"ptxas"
        /*0030*/ 	.string	"Cuda compilation tools, release 13.0, V13.0.88"
        /*0030*/ 	.string	"Build cuda_13.0.r13.0/compiler.36424714_0"
        /*0030*/ 	.string	"-arch sm_100 -m 64 "



//--------------------- .note.nv.cuinfo           --------------------------
	.section	.note.nv.cuinfo,"",@"SHT_NOTE"
	.sectionflags	@"SHF_NOTE_NV_CUINFO"
        /*0018*/ 	.short	0x0002
        /*001a*/ 	.short	0x0064
        /*001c*/ 	.short	0x0082
	.zero		2


//--------------------- .nv.info                  --------------------------
	.section	.nv.info,"",@"SHT_CUDA_INFO"
	.align	4


	//----- nvinfo : EIATTR_REGCOUNT
	.align		4
        /*0000*/ 	.byte	0x04, 0x2f
        /*0002*/ 	.short	(.L_1 - .L_0)
	.align		4
.L_0:
        /*0004*/ 	.word	index@(_Z4reluPfS_i)
        /*0008*/ 	.word	0x0000000a


	//----- nvinfo : EIATTR_FRAME_SIZE
	.align		4
.L_1:
        /*000c*/ 	.byte	0x04, 0x11
        /*000e*/ 	.short	(.L_3 - .L_2)
	.align		4
.L_2:
        /*0010*/ 	.word	index@(_Z4reluPfS_i)
        /*0014*/ 	.word	0x00000000


	//----- nvinfo : EIATTR_REGCOUNT
	.align		4
.L_3:
        /*0018*/ 	.byte	0x04, 0x2f
        /*001a*/ 	.short	(.L_5 - .L_4)
	.align		4
.L_4:
        /*001c*/ 	.word	index@(_Z7relu_v2PfS_i)
        /*0020*/ 	.word	0x0000000e


	//----- nvinfo : EIATTR_FRAME_SIZE
	.align		4
.L_5:
        /*0024*/ 	.byte	0x04, 0x11
        /*0026*/ 	.short	(.L_7 - .L_6)
	.align		4
.L_6:
        /*0028*/ 	.word	index@(_Z7relu_v2PfS_i)
        /*002c*/ 	.word	0x00000000


	//----- nvinfo : EIATTR_MIN_STACK_SIZE
	.align		4
.L_7:
        /*0030*/ 	.byte	0x04, 0x12
        /*0032*/ 	.short	(.L_9 - .L_8)
	.align		4
.L_8:
        /*0034*/ 	.word	index@(_Z7relu_v2PfS_i)
        /*0038*/ 	.word	0x00000000


	//----- nvinfo : EIATTR_MIN_STACK_SIZE
	.align		4
.L_9:
        /*003c*/ 	.byte	0x04, 0x12
        /*003e*/ 	.short	(.L_11 - .L_10)
	.align		4
.L_10:
        /*0040*/ 	.word	index@(_Z4reluPfS_i)
        /*0044*/ 	.word	0x00000000
.L_11:


//--------------------- .nv.compat                --------------------------
	.section	.nv.compat,"",@"SHT_CUDA_COMPAT_INFO"
	.align	4
        /*0000*/ 	.byte	0x02, 0x09, 0x00, 0x00, 0x02, 0x02, 0x01, 0x00, 0x02, 0x05, 0x05, 0x00, 0x03, 0x07, 0x01, 0x01
        /*0010*/ 	.byte	0x02, 0x03, 0x00, 0x00, 0x02, 0x06, 0x01, 0x00, 0x04, 0x0b, 0x08, 0x00, 0x09, 0x00, 0x00, 0x00
        /*0020*/ 	.byte	0x00, 0x00, 0x00, 0x00


//--------------------- .nv.info._Z7relu_v2PfS_i  --------------------------
	.section	.nv.info._Z7relu_v2PfS_i,"",@"SHT_CUDA_INFO"
	.sectionflags	@""
	.align	4


	//----- nvinfo : EIATTR_CUDA_API_VERSION
	.align		4
        /*0000*/ 	.byte	0x04, 0x37
        /*0002*/ 	.short	(.L_13 - .L_12)
.L_12:
        /*0004*/ 	.word	0x00000082


	//----- nvinfo : EIATTR_KPARAM_INFO
	.align		4
.L_13:
        /*0008*/ 	.byte	0x04, 0x17
        /*000a*/ 	.short	(.L_15 - .L_14)
.L_14:
        /*000c*/ 	.word	0x00000000
        /*0010*/ 	.short	0x0002
        /*0012*/ 	.short	0x0010
        /*0014*/ 	.byte	0x00, 0xf0, 0x11, 0x00


	//----- nvinfo : EIATTR_KPARAM_INFO
	.align		4
.L_15:
        /*0018*/ 	.byte	0x04, 0x17
        /*001a*/ 	.short	(.L_17 - .L_16)
.L_16:
        /*001c*/ 	.word	0x00000000
        /*0020*/ 	.short	0x0001
        /*0022*/ 	.short	0x0008
        /*0024*/ 	.byte	0x00, 0xf5, 0x21, 0x00


	//----- nvinfo : EIATTR_KPARAM_INFO
	.align		4
.L_17:
        /*0028*/ 	.byte	0x04, 0x17
        /*002a*/ 	.short	(.L_19 - .L_18)
.L_18:
        /*002c*/ 	.word	0x00000000
        /*0030*/ 	.short	0x0000
        /*0032*/ 	.short	0x0000
        /*0034*/ 	.byte	0x00, 0xf5, 0x21, 0x00


	//----- nvinfo : EIATTR_SPARSE_MMA_MASK
	.align		4
.L_19:
        /*0038*/ 	.byte	0x03, 0x50
        /*003a*/ 	.short	0x0000


	//----- nvinfo : EIATTR_MAXREG_COUNT
	.align		4
        /*003c*/ 	.byte	0x03, 0x1b
        /*003e*/ 	.short	0x00ff


	//----- nvinfo : EIATTR_MERCURY_ISA_VERSION
	.align		4
        /*0040*/ 	.byte	0x03, 0x5f
        /*0042*/ 	.short	0x0101


	//----- nvinfo : EIATTR_VRC_CTA_INIT_COUNT
	.align		4
        /*0044*/ 	.byte	0x02, 0x4a
	.zero		1
	.zero		1


	//----- nvinfo : EIATTR_EXIT_INSTR_OFFSETS
	.align		4
        /*0048*/ 	.byte	0x04, 0x1c
        /*004a*/ 	.short	(.L_21 - .L_20)


	//   ....[0]....
.L_20:
        /*004c*/ 	.word	0x00000080


	//   ....[1]....
        /*0050*/ 	.word	0x00000140


	//----- nvinfo : EIATTR_CBANK_PARAM_SIZE
	.align		4
.L_21:
        /*0054*/ 	.byte	0x03, 0x19
        /*0056*/ 	.short	0x0014


	//----- nvinfo : EIATTR_PARAM_CBANK
	.align		4
        /*0058*/ 	.byte	0x04, 0x0a
        /*005a*/ 	.short	(.L_23 - .L_22)
	.align		4
.L_22:
        /*005c*/ 	.word	index@(.nv.constant0._Z7relu_v2PfS_i)
        /*0060*/ 	.short	0x0380
        /*0062*/ 	.short	0x0014


	//----- nvinfo : EIATTR_SW_WAR
	.align		4
.L_23:
        /*0064*/ 	.byte	0x04, 0x36
        /*0066*/ 	.short	(.L_25 - .L_24)
.L_24:
        /*0068*/ 	.word	0x00000008
.L_25:


//--------------------- .nv.info._Z4reluPfS_i     --------------------------
	.section	.nv.info._Z4reluPfS_i,"",@"SHT_CUDA_INFO"
	.sectionflags	@""
	.align	4


	//----- nvinfo : EIATTR_CUDA_API_VERSION
	.align		4
        /*0000*/ 	.byte	0x04, 0x37
        /*0002*/ 	.short	(.L_27 - .L_26)
.L_26:
        /*0004*/ 	.word	0x00000082


	//----- nvinfo : EIATTR_KPARAM_INFO
	.align		4
.L_27:
        /*0008*/ 	.byte	0x04, 0x17
        /*000a*/ 	.short	(.L_29 - .L_28)
.L_28:
        /*000c*/ 	.word	0x00000000
        /*0010*/ 	.short	0x0002
        /*0012*/ 	.short	0x0010
        /*0014*/ 	.byte	0x00, 0xf0, 0x11, 0x00


	//----- nvinfo : EIATTR_KPARAM_INFO
	.align		4
.L_29:
        /*0018*/ 	.byte	0x04, 0x17
        /*001a*/ 	.short	(.L_31 - .L_30)
.L_30:
        /*001c*/ 	.word	0x00000000
        /*0020*/ 	.short	0x0001
        /*0022*/ 	.short	0x0008
        /*0024*/ 	.byte	0x00, 0xf5, 0x21, 0x00


	//----- nvinfo : EIATTR_KPARAM_INFO
	.align		4
.L_31:
        /*0028*/ 	.byte	0x04, 0x17
        /*002a*/ 	.short	(.L_33 - .L_32)
.L_32:
        /*002c*/ 	.word	0x00000000
        /*0030*/ 	.short	0x0000
        /*0032*/ 	.short	0x0000
        /*0034*/ 	.byte	0x00, 0xf5, 0x21, 0x00


	//----- nvinfo : EIATTR_SPARSE_MMA_MASK
	.align		4
.L_33:
        /*0038*/ 	.byte	0x03, 0x50
        /*003a*/ 	.short	0x0000


	//----- nvinfo : EIATTR_MAXREG_COUNT
	.align		4
        /*003c*/ 	.byte	0x03, 0x1b
        /*003e*/ 	.short	0x00ff


	//----- nvinfo : EIATTR_MERCURY_ISA_VERSION
	.align		4
        /*0040*/ 	.byte	0x03, 0x5f
        /*0042*/ 	.short	0x0101


	//----- nvinfo : EIATTR_VRC_CTA_INIT_COUNT
	.align		4
        /*0044*/ 	.byte	0x02, 0x4a
	.zero		1
	.zero		1


	//----- nvinfo : EIATTR_EXIT_INSTR_OFFSETS
	.align		4
        /*0048*/ 	.byte	0x04, 0x1c
        /*004a*/ 	.short	(.L_35 - .L_34)


	//   ....[0]....
.L_34:
        /*004c*/ 	.word	0x00000070


	//   ....[1]....
        /*0050*/ 	.word	0x00000100


	//----- nvinfo : EIATTR_CBANK_PARAM_SIZE
	.align		4
.L_35:
        /*0054*/ 	.byte	0x03, 0x19
        /*0056*/ 	.short	0x0014


	//----- nvinfo : EIATTR_PARAM_CBANK
	.align		4
        /*0058*/ 	.byte	0x04, 0x0a
        /*005a*/ 	.short	(.L_37 - .L_36)
	.align		4
.L_36:
        /*005c*/ 	.word	index@(.nv.constant0._Z4reluPfS_i)
        /*0060*/ 	.short	0x0380
        /*0062*/ 	.short	0x0014


	//----- nvinfo : EIATTR_SW_WAR
	.align		4
.L_37:
        /*0064*/ 	.byte	0x04, 0x36
        /*0066*/ 	.short	(.L_39 - .L_38)
.L_38:
        /*0068*/ 	.word	0x00000008
.L_39:


//--------------------- .nv.callgraph             --------------------------
	.section	.nv.callgraph,"",@"SHT_CUDA_CALLGRAPH"
	.align	4
	.sectionentsize	8
	.align		4
        /*0000*/ 	.word	0x00000000
	.align		4
        /*0004*/ 	.word	0xffffffff
	.align		4
        /*0008*/ 	.word	0x00000000
	.align		4
        /*000c*/ 	.word	0xfffffffe
	.align		4
        /*0010*/ 	.word	0x00000000
	.align		4
        /*0014*/ 	.word	0xfffffffd
	.align		4
        /*0018*/ 	.word	0x00000000
	.align		4
        /*001c*/ 	.word	0xfffffffc


//--------------------- .text._Z7relu_v2PfS_i     --------------------------
	.section	.text._Z7relu_v2PfS_i,"ax",@progbits
	.align	128
        .global         _Z7relu_v2PfS_i
        .type           _Z7relu_v2PfS_i,@function
        .size           _Z7relu_v2PfS_i,(.L_x_2 - _Z7relu_v2PfS_i)
        .other          _Z7relu_v2PfS_i,@"STO_CUDA_ENTRY STV_DEFAULT"
_Z7relu_v2PfS_i:
.text._Z7relu_v2PfS_i:
[----:B------:R-:W-:Y:S01]  /*0000*/  LDC R1, c[0x0][0x37c] ;  /* 0x0000df00ff017b82 */ /* 0x000fe20000000800 */
[----:B------:R-:W0:Y:S01]  /*0010*/  S2R R0, SR_CTAID.X ;  /* 0x0000000000007919 */ /* 0x000e220000002500 */
[----:B------:R-:W0:Y:S01]  /*0020*/  LDCU UR4, c[0x0][0x360] ;  /* 0x00006c00ff0477ac */ /* 0x000e220008000800 */
[----:B------:R-:W0:Y:S01]  /*0030*/  S2R R3, SR_TID.X ;  /* 0x0000000000037919 */ /* 0x000e220000002100 */
[----:B------:R-:W1:Y:S01]  /*0040*/  LDCU UR5, c[0x0][0x390] ;  /* 0x00007200ff0577ac */ /* 0x000e620008000800 */
[----:B0-----:R-:W-:-:S04]  /*0050*/  IMAD R0, R0, UR4, R3 ;  /* 0x0000000400007c24 */ /* 0x001fc8000f8e0203 */
[----:B------:R-:W-:-:S05]  /*0060*/  IMAD.SHL.U32 R7, R0, 0x4, RZ ;  /* 0x0000000400077824 */ /* 0x000fca00078e00ff */
[----:B-1----:R-:W-:-:S13]  /*0070*/  ISETP.GE.AND P0, PT, R7, UR5, PT ;  /* 0x0000000507007c0c */ /* 0x002fda000bf06270 */
[----:B------:R-:W-:Y:S05]  /*0080*/  @P0 EXIT ;  /* 0x000000000000094d */ /* 0x000fea0003800000 */
[----:B------:R-:W0:Y:S01]  /*0090*/  LDC.64 R2, c[0x0][0x380] ;  /* 0x0000e000ff027b82 */ /* 0x000e220000000a00 */
[----:B------:R-:W1:Y:S07]  /*00a0*/  LDCU.64 UR4, c[0x0][0x358] ;  /* 0x00006b00ff0477ac */ /* 0x000e6e0008000a00 */
[----:B------:R-:W2:Y:S01]  /*00b0*/  LDC.64 R4, c[0x0][0x388] ;  /* 0x0000e200ff047b82 */ /* 0x000ea20000000a00 */
[----:B0-----:R-:W-:-:S05]  /*00c0*/  IMAD.WIDE R2, R7, 0x4, R2 ;  /* 0x0000000407027825 */ /* 0x001fca00078e0202 */
[----:B-1----:R-:W3:Y:S01]  /*00d0*/  LDG.E.128 R8, desc[UR4][R2.64] ;  /* 0x0000000402087981 */ /* 0x002ee2000c1e1d00 */
[----:B--2---:R-:W-:Y:S01]  /*00e0*/  IMAD.WIDE R4, R7, 0x4, R4 ;  /* 0x0000000407047825 */ /* 0x004fe200078e0204 */
[----:B---3--:R-:W-:Y:S02]  /*00f0*/  FMNMX R8, RZ, R8, !PT ;  /* 0x00000008ff087209 */ /* 0x008fe40007800000 */
[----:B------:R-:W-:Y:S02]  /*0100*/  FMNMX R9, RZ, R9, !PT ;  /* 0x00000009ff097209 */ /* 0x000fe40007800000 */
[----:B------:R-:W-:Y:S02]  /*0110*/  FMNMX R10, RZ, R10, !PT ;  /* 0x0000000aff0a7209 */ /* 0x000fe40007800000 */
[----:B------:R-:W-:-:S05]  /*0120*/  FMNMX R11, RZ, R11, !PT ;  /* 0x0000000bff0b7209 */ /* 0x000fca0007800000 */
[----:B------:R-:W-:Y:S01]  /*0130*/  STG.E.128 desc[UR4][R4.64], R8 ;  /* 0x0000000804007986 */ /* 0x000fe2000c101d04 */
[----:B------:R-:W-:Y:S05]  /*0140*/  EXIT ;  /* 0x000000000000794d */ /* 0x000fea0003800000 */
.L_x_0:
[----:B------:R-:W-:-:S00]  /*0150*/  BRA `(.L_x_0) ;  /* 0xfffffffc00fc7947 */ /* 0x000fc0000383ffff */
[----:B------:R-:W-:-:S00]  /*0160*/  NOP ;  /* 0x0000000000007918 */ /* 0x000fc00000000000 */
        /* <DEDUP_REMOVED lines=9> */
.L_x_2:


//--------------------- .text._Z4reluPfS_i        --------------------------
	.section	.text._Z4reluPfS_i,"ax",@progbits
	.align	128
        .global         _Z4reluPfS_i
        .type           _Z4reluPfS_i,@function
        .size           _Z4reluPfS_i,(.L_x_3 - _Z4reluPfS_i)
        .other          _Z4reluPfS_i,@"STO_CUDA_ENTRY STV_DEFAULT"
_Z4reluPfS_i:
.text._Z4reluPfS_i:
[----:B------:R-:W-:Y:S01]  /*0000*/  LDC R1, c[0x0][0x37c] ;  /* 0x0000df00ff017b82 */ /* 0x000fe20000000800 */
[----:B------:R-:W0:Y:S01]  /*0010*/  S2R R7, SR_CTAID.X ;  /* 0x0000000000077919 */ /* 0x000e220000002500 */
[----:B------:R-:W0:Y:S01]  /*0020*/  LDCU UR4, c[0x0][0x360] ;  /* 0x00006c00ff0477ac */ /* 0x000e220008000800 */
[----:B------:R-:W0:Y:S01]  /*0030*/  S2R R0, SR_TID.X ;  /* 0x0000000000007919 */ /* 0x000e220000002100 */
[----:B------:R-:W1:Y:S01]  /*0040*/  LDCU UR5, c[0x0][0x390] ;  /* 0x00007200ff0577ac */ /* 0x000e620008000800 */
[----:B0-----:R-:W-:-:S05]  /*0050*/  IMAD R7, R7, UR4, R0 ;  /* 0x0000000407077c24 */ /* 0x001fca000f8e0200 */
[----:B-1----:R-:W-:-:S13]  /*0060*/  ISETP.GE.AND P0, PT, R7, UR5, PT ;  /* 0x0000000507007c0c */ /* 0x002fda000bf06270 */
[----:B------:R-:W-:Y:S05]  /*0070*/  @P0 EXIT ;  /* 0x000000000000094d */ /* 0x000fea0003800000 */
[----:B------:R-:W0:Y:S01]  /*0080*/  LDC.64 R2, c[0x0][0x380] ;  /* 0x0000e000ff027b82 */ /* 0x000e220000000a00 */
[----:B------:R-:W1:Y:S07]  /*0090*/  LDCU.64 UR4, c[0x0][0x358] ;  /* 0x00006b00ff0477ac */ /* 0x000e6e0008000a00 */
[----:B------:R-:W2:Y:S01]  /*00a0*/  LDC.64 R4, c[0x0][0x388] ;  /* 0x0000e200ff047b82 */ /* 0x000ea20000000a00 */
[----:B0-----:R-:W-:-:S06]  /*00b0*/  IMAD.WIDE R2, R7, 0x4, R2 ;  /* 0x0000000407027825 */ /* 0x001fcc00078e0202 */
[----:B-1----:R-:W3:Y:S01]  /*00c0*/  LDG.E R2, desc[UR4][R2.64] ;  /* 0x0000000402027981 */ /* 0x002ee2000c1e1900 */
[----:B--2---:R-:W-:Y:S01]  /*00d0*/  IMAD.WIDE R4, R7, 0x4, R4 ;  /* 0x0000000407047825 */ /* 0x004fe200078e0204 */
[----:B---3--:R-:W-:-:S05]  /*00e0*/  FMNMX R7, RZ, R2, !PT ;  /* 0x00000002ff077209 */ /* 0x008fca0007800000 */
[----:B------:R-:W-:Y:S01]  /*00f0*/  STG.E desc[UR4][R4.64], R7 ;  /* 0x0000000704007986 */ /* 0x000fe2000c101904 */
[----:B------:R-:W-:Y:S05]  /*0100*/  EXIT ;  /* 0x000000000000794d */ /* 0x000fea0003800000 */
.L_x_1:
        /* <DEDUP_REMOVED lines=15> */
.L_x_3:


//--------------------- .nv.shared.reserved.0     --------------------------
	.section	.nv.shared.reserved.0,"aw",@nobits
	.weak		__nv_reservedSMEM_offset_0_alias
	.size		__nv_reservedSMEM_offset_0_alias, 0, 64
	.other		__nv_reservedSMEM_offset_0_alias,@"STO_CUDA_RESERVED_SHARED STV_DEFAULT"
__nv_reservedSMEM_offset_0_alias:
	.zero		0
	.zero		64


//--------------------- .nv.constant0._Z7relu_v2PfS_i --------------------------
	.section	.nv.constant0._Z7relu_v2PfS_i,"a",@progbits
	.sectionflags	@""
	.align	4
.nv.constant0._Z7relu_v2PfS_i:
	.zero		916


//--------------------- .nv.constant0._Z4reluPfS_i --------------------------
	.section	.nv.constant0._Z4reluPfS_i,"a",@progbits
	.sectionflags	@""
	.align	4
.nv.constant0._Z4reluPfS_i:
	.zero		916


//--------------------- SYMBOLS --------------------------

	.type		.nv.reservedSmem.offset0,@object
	.size		.nv.reservedSmem.offset0,0x4
